//
// Generated by NVIDIA NVVM Compiler
//
// Compiler Build ID: CL-36424714
// Cuda compilation tools, release 13.0, V13.0.88
// Based on NVVM 20.0.0
//

.version 9.0
.target sm_100
.address_size 64

	// .globl	_Z29compute_coupling_ocean_kernelPfPKfS1_S1_S1_iPKiS1_

.visible .entry _Z29compute_coupling_ocean_kernelPfPKfS1_S1_S1_iPKiS1_(
	.param .u64 .ptr .align 1 _Z29compute_coupling_ocean_kernelPfPKfS1_S1_S1_iPKiS1__param_0,
	.param .u64 .ptr .align 1 _Z29compute_coupling_ocean_kernelPfPKfS1_S1_S1_iPKiS1__param_1,
	.param .u64 .ptr .align 1 _Z29compute_coupling_ocean_kernelPfPKfS1_S1_S1_iPKiS1__param_2,
	.param .u64 .ptr .align 1 _Z29compute_coupling_ocean_kernelPfPKfS1_S1_S1_iPKiS1__param_3,
	.param .u64 .ptr .align 1 _Z29compute_coupling_ocean_kernelPfPKfS1_S1_S1_iPKiS1__param_4,
	.param .u32 _Z29compute_coupling_ocean_kernelPfPKfS1_S1_S1_iPKiS1__param_5,
	.param .u64 .ptr .align 1 _Z29compute_coupling_ocean_kernelPfPKfS1_S1_S1_iPKiS1__param_6,
	.param .u64 .ptr .align 1 _Z29compute_coupling_ocean_kernelPfPKfS1_S1_S1_iPKiS1__param_7
)
{
	.reg .pred 	%p<2>;
	.reg .b32 	%r<15>;
	.reg .b32 	%f<28>;
	.reg .b64 	%rd<30>;

	ld.param.u64 	%rd2, [_Z29compute_coupling_ocean_kernelPfPKfS1_S1_S1_iPKiS1__param_1];
	ld.param.u64 	%rd4, [_Z29compute_coupling_ocean_kernelPfPKfS1_S1_S1_iPKiS1__param_3];
	ld.param.u64 	%rd5, [_Z29compute_coupling_ocean_kernelPfPKfS1_S1_S1_iPKiS1__param_4];
	ld.param.u32 	%r2, [_Z29compute_coupling_ocean_kernelPfPKfS1_S1_S1_iPKiS1__param_5];
	mov.u32 	%r3, %tid.x;
	mov.u32 	%r4, %ctaid.x;
	mov.u32 	%r5, %ntid.x;
	mov.u32 	%r6, %nctaid.x;
	mov.u32 	%r7, %tid.y;
	mov.u32 	%r8, %ctaid.y;
	mov.u32 	%r9, %ntid.y;
	mad.lo.s32 	%r10, %r8, %r9, %r7;
	mad.lo.s32 	%r11, %r10, %r6, %r4;
	mad.lo.s32 	%r1, %r11, %r5, %r3;
	setp.ge.s32 	%p1, %r1, %r2;
	@%p1 bra 	$L__BB0_2;
	ld.param.u64 	%rd29, [_Z29compute_coupling_ocean_kernelPfPKfS1_S1_S1_iPKiS1__param_7];
	ld.param.u64 	%rd28, [_Z29compute_coupling_ocean_kernelPfPKfS1_S1_S1_iPKiS1__param_6];
	ld.param.u64 	%rd27, [_Z29compute_coupling_ocean_kernelPfPKfS1_S1_S1_iPKiS1__param_2];
	ld.param.u64 	%rd26, [_Z29compute_coupling_ocean_kernelPfPKfS1_S1_S1_iPKiS1__param_0];
	cvta.to.global.u64 	%rd8, %rd28;
	cvta.to.global.u64 	%rd9, %rd29;
	cvta.to.global.u64 	%rd10, %rd26;
	cvta.to.global.u64 	%rd11, %rd2;
	cvta.to.global.u64 	%rd12, %rd27;
	cvta.to.global.u64 	%rd13, %rd4;
	cvta.to.global.u64 	%rd14, %rd5;
	mul.wide.s32 	%rd15, %r1, 4;
	add.s64 	%rd16, %rd8, %rd15;
	ld.global.u32 	%r12, [%rd16];
	mul.lo.s32 	%r13, %r1, 3;
	mul.wide.s32 	%rd17, %r13, 4;
	add.s64 	%rd18, %rd9, %rd17;
	ld.global.f32 	%f1, [%rd18];
	ld.global.f32 	%f2, [%rd18+4];
	ld.global.f32 	%f3, [%rd18+8];
	mad.lo.s32 	%r14, %r12, 3, -3;
	mul.wide.s32 	%rd19, %r14, 4;
	add.s64 	%rd20, %rd10, %rd19;
	ld.global.f32 	%f4, [%rd20];
	mul.f32 	%f5, %f1, %f4;
	mul.wide.s32 	%rd21, %r12, 4;
	add.s64 	%rd22, %rd11, %rd21;
	ld.global.f32 	%f6, [%rd22+-4];
	div.rn.f32 	%f7, %f5, %f6;
	ld.global.f32 	%f8, [%rd20+4];
	mul.f32 	%f9, %f2, %f8;
	add.s64 	%rd23, %rd12, %rd21;
	ld.global.f32 	%f10, [%rd23+-4];
	div.rn.f32 	%f11, %f9, %f10;
	add.f32 	%f12, %f7, %f11;
	ld.global.f32 	%f13, [%rd20+8];
	mul.f32 	%f14, %f3, %f13;
	add.s64 	%rd24, %rd13, %rd21;
	ld.global.f32 	%f15, [%rd24+-4];
	div.rn.f32 	%f16, %f14, %f15;
	add.f32 	%f17, %f12, %f16;
	add.s64 	%rd25, %rd14, %rd15;
	ld.global.f32 	%f18, [%rd25];
	sub.f32 	%f19, %f18, %f6;
	mul.f32 	%f20, %f17, %f19;
	sub.f32 	%f21, %f18, %f10;
	mul.f32 	%f22, %f17, %f21;
	sub.f32 	%f23, %f18, %f15;
	mul.f32 	%f24, %f17, %f23;
	fma.rn.f32 	%f25, %f1, %f20, %f4;
	st.global.f32 	[%rd20], %f25;
	fma.rn.f32 	%f26, %f2, %f22, %f8;
	st.global.f32 	[%rd20+4], %f26;
	fma.rn.f32 	%f27, %f3, %f24, %f13;
	st.global.f32 	[%rd20+8], %f27;
$L__BB0_2:
	ret;

}


// ===== COMPILED SASS (sm_100) =====

	.target	sm_100

	.elftype	@"ET_EXEC"


//--------------------- .note.nv.tkinfo           --------------------------
	.section	.note.nv.tkinfo,"",@"SHT_NOTE"
	.sectionflags	@"SHF_NOTE_NV_TKINFO"
	.tkinfo
        /*0018*/ 	.word	0x00000002
        /*0030*/ 	.string	""
        /*0030*/ 	.string	"ptxas"
        /*0030*/ 	.string	"Cuda compilation tools, release 13.0, V13.0.88"
        /*0030*/ 	.string	"Build cuda_13.0.r13.0/compiler.36424714_0"
        /*0030*/ 	.string	"-arch sm_100 -m 64 "



//--------------------- .note.nv.cuinfo           --------------------------
	.section	.note.nv.cuinfo,"",@"SHT_NOTE"
	.sectionflags	@"SHF_NOTE_NV_CUINFO"
        /*0018*/ 	.short	0x0002
        /*001a*/ 	.short	0x0064
        /*001c*/ 	.short	0x0082
	.zero		2


//--------------------- .nv.info                  --------------------------
	.section	.nv.info,"",@"SHT_CUDA_INFO"
	.align	4


	//----- nvinfo : EIATTR_REGCOUNT
	.align		4
        /*0000*/ 	.byte	0x04, 0x2f
        /*0002*/ 	.short	(.L_1 - .L_0)
	.align		4
.L_0:
        /*0004*/ 	.word	index@(_Z29compute_coupling_ocean_kernelPfPKfS1_S1_S1_iPKiS1_)
        /*0008*/ 	.word	0x0000001a


	//----- nvinfo : EIATTR_FRAME_SIZE
	.align		4
.L_1:
        /*000c*/ 	.byte	0x04, 0x11
        /*000e*/ 	.short	(.L_3 - .L_2)
	.align		4
.L_2:
        /*0010*/ 	.word	index@($__internal_0_$__cuda_sm3x_div_rn_noftz_f32_slowpath)
        /*0014*/ 	.word	0x00000000


	//----- nvinfo : EIATTR_FRAME_SIZE
	.align		4
.L_3:
        /*0018*/ 	.byte	0x04, 0x11
        /*001a*/ 	.short	(.L_5 - .L_4)
	.align		4
.L_4:
        /*001c*/ 	.word	index@(_Z29compute_coupling_ocean_kernelPfPKfS1_S1_S1_iPKiS1_)
        /*0020*/ 	.word	0x00000000


	//----- nvinfo : EIATTR_MIN_STACK_SIZE
	.align		4
.L_5:
        /*0024*/ 	.byte	0x04, 0x12
        /*0026*/ 	.short	(.L_7 - .L_6)
	.align		4
.L_6:
        /*0028*/ 	.word	index@(_Z29compute_coupling_ocean_kernelPfPKfS1_S1_S1_iPKiS1_)
        /*002c*/ 	.word	0x00000000
.L_7:


//--------------------- .nv.compat                --------------------------
	.section	.nv.compat,"",@"SHT_CUDA_COMPAT_INFO"
	.align	4
        /*0000*/ 	.byte	0x02, 0x09, 0x00, 0x00, 0x02, 0x02, 0x01, 0x00, 0x02, 0x05, 0x05, 0x00, 0x03, 0x07, 0x01, 0x01
        /*0010*/ 	.byte	0x02, 0x03, 0x00, 0x00, 0x02, 0x06, 0x01, 0x00, 0x04, 0x0b, 0x08, 0x00, 0x01, 0x00, 0x00, 0x00
        /*0020*/ 	.byte	0x00, 0x00, 0x00, 0x00


//--------------------- .nv.info._Z29compute_coupling_ocean_kernelPfPKfS1_S1_S1_iPKiS1_ --------------------------
	.section	.nv.info._Z29compute_coupling_ocean_kernelPfPKfS1_S1_S1_iPKiS1_,"",@"SHT_CUDA_INFO"
	.sectionflags	@""
	.align	4


	//----- nvinfo : EIATTR_CUDA_API_VERSION
	.align		4
        /*0000*/ 	.byte	0x04, 0x37
        /*0002*/ 	.short	(.L_9 - .L_8)
.L_8:
        /*0004*/ 	.word	0x00000082


	//----- nvinfo : EIATTR_KPARAM_INFO
	.align		4
.L_9:
        /*0008*/ 	.byte	0x04, 0x17
        /*000a*/ 	.short	(.L_11 - .L_10)
.L_10:
        /*000c*/ 	.word	0x00000000
        /*0010*/ 	.short	0x0007
        /*0012*/ 	.short	0x0038
        /*0014*/ 	.byte	0x00, 0xf5, 0x21, 0x00


	//----- nvinfo : EIATTR_KPARAM_INFO
	.align		4
.L_11:
        /*0018*/ 	.byte	0x04, 0x17
        /*001a*/ 	.short	(.L_13 - .L_12)
.L_12:
        /*001c*/ 	.word	0x00000000
        /*0020*/ 	.short	0x0006
        /*0022*/ 	.short	0x0030
        /*0024*/ 	.byte	0x00, 0xf5, 0x21, 0x00


	//----- nvinfo : EIATTR_KPARAM_INFO
	.align		4
.L_13:
        /*0028*/ 	.byte	0x04, 0x17
        /*002a*/ 	.short	(.L_15 - .L_14)
.L_14:
        /*002c*/ 	.word	0x00000000
        /*0030*/ 	.short	0x0005
        /*0032*/ 	.short	0x0028
        /*0034*/ 	.byte	0x00, 0xf0, 0x11, 0x00


	//----- nvinfo : EIATTR_KPARAM_INFO
	.align		4
.L_15:
        /*0038*/ 	.byte	0x04, 0x17
        /*003a*/ 	.short	(.L_17 - .L_16)
.L_16:
        /*003c*/ 	.word	0x00000000
        /*0040*/ 	.short	0x0004
        /*0042*/ 	.short	0x0020
        /*0044*/ 	.byte	0x00, 0xf5, 0x21, 0x00


	//----- nvinfo : EIATTR_KPARAM_INFO
	.align		4
.L_17:
        /*0048*/ 	.byte	0x04, 0x17
        /*004a*/ 	.short	(.L_19 - .L_18)
.L_18:
        /*004c*/ 	.word	0x00000000
        /*0050*/ 	.short	0x0003
        /*0052*/ 	.short	0x0018
        /*0054*/ 	.byte	0x00, 0xf5, 0x21, 0x00


	//----- nvinfo : EIATTR_KPARAM_INFO
	.align		4
.L_19:
        /*0058*/ 	.byte	0x04, 0x17
        /*005a*/ 	.short	(.L_21 - .L_20)
.L_20:
        /*005c*/ 	.word	0x00000000
        /*0060*/ 	.short	0x0002
        /*0062*/ 	.short	0x0010
        /*0064*/ 	.byte	0x00, 0xf5, 0x21, 0x00


	//----- nvinfo : EIATTR_KPARAM_INFO
	.align		4
.L_21:
        /*0068*/ 	.byte	0x04, 0x17
        /*006a*/ 	.short	(.L_23 - .L_22)
.L_22:
        /*006c*/ 	.word	0x00000000
        /*0070*/ 	.short	0x0001
        /*0072*/ 	.short	0x0008
        /*0074*/ 	.byte	0x00, 0xf5, 0x21, 0x00


	//----- nvinfo : EIATTR_KPARAM_INFO
	.align		4
.L_23:
        /*0078*/ 	.byte	0x04, 0x17
        /*007a*/ 	.short	(.L_25 - .L_24)
.L_24:
        /*007c*/ 	.word	0x00000000
        /*0080*/ 	.short	0x0000
        /*0082*/ 	.short	0x0000
        /*0084*/ 	.byte	0x00, 0xf5, 0x21, 0x00


	//----- nvinfo : EIATTR_SPARSE_MMA_MASK
	.align		4
.L_25:
        /*0088*/ 	.byte	0x03, 0x50
        /*008a*/ 	.short	0x0000


	//----- nvinfo : EIATTR_MAXREG_COUNT
	.align		4
        /*008c*/ 	.byte	0x03, 0x1b
        /*008e*/ 	.short	0x00ff


	//----- nvinfo : EIATTR_MERCURY_ISA_VERSION
	.align		4
        /*0090*/ 	.byte	0x03, 0x5f
        /*0092*/ 	.short	0x0101


	//----- nvinfo : EIATTR_VRC_CTA_INIT_COUNT
	.align		4
        /*0094*/ 	.byte	0x02, 0x4a
	.zero		1
	.zero		1


	//----- nvinfo : EIATTR_EXIT_INSTR_OFFSETS
	.align		4
        /*0098*/ 	.byte	0x04, 0x1c
        /*009a*/ 	.short	(.L_27 - .L_26)


	//   ....[0]....
.L_26:
        /*009c*/ 	.word	0x000000d0


	//   ....[1]....
        /*00a0*/ 	.word	0x00000660


	//----- nvinfo : EIATTR_CRS_STACK_SIZE
	.align		4
.L_27:
        /*00a4*/ 	.byte	0x04, 0x1e
        /*00a6*/ 	.short	(.L_29 - .L_28)
.L_28:
        /*00a8*/ 	.word	0x00000000


	//----- nvinfo : EIATTR_CBANK_PARAM_SIZE
	.align		4
.L_29:
        /*00ac*/ 	.byte	0x03, 0x19
        /*00ae*/ 	.short	0x0040


	//----- nvinfo : EIATTR_PARAM_CBANK
	.align		4
        /*00b0*/ 	.byte	0x04, 0x0a
        /*00b2*/ 	.short	(.L_31 - .L_30)
	.align		4
.L_30:
        /*00b4*/ 	.word	index@(.nv.constant0._Z29compute_coupling_ocean_kernelPfPKfS1_S1_S1_iPKiS1_)
        /*00b8*/ 	.short	0x0380
        /*00ba*/ 	.short	0x0040


	//----- nvinfo : EIATTR_SW_WAR
	.align		4
.L_31:
        /*00bc*/ 	.byte	0x04, 0x36
        /*00be*/ 	.short	(.L_33 - .L_32)
.L_32:
        /*00c0*/ 	.word	0x00000008
.L_33:


//--------------------- .nv.callgraph             --------------------------
	.section	.nv.callgraph,"",@"SHT_CUDA_CALLGRAPH"
	.align	4
	.sectionentsize	8
	.align		4
        /*0000*/ 	.word	0x00000000
	.align		4
        /*0004*/ 	.word	0xffffffff
	.align		4
        /*0008*/ 	.word	0x00000000
	.align		4
        /*000c*/ 	.word	0xfffffffe
	.align		4
        /*0010*/ 	.word	0x00000000
	.align		4
        /*0014*/ 	.word	0xfffffffd
	.align		4
        /*0018*/ 	.word	0x00000000
	.align		4
        /*001c*/ 	.word	0xfffffffc


//--------------------- .text._Z29compute_coupling_ocean_kernelPfPKfS1_S1_S1_iPKiS1_ --------------------------
	.section	.text._Z29compute_coupling_ocean_kernelPfPKfS1_S1_S1_iPKiS1_,"ax",@progbits
	.align	128
        .global         _Z29compute_coupling_ocean_kernelPfPKfS1_S1_S1_iPKiS1_
        .type           _Z29compute_coupling_ocean_kernelPfPKfS1_S1_S1_iPKiS1_,@function
        .size           _Z29compute_coupling_ocean_kernelPfPKfS1_S1_S1_iPKiS1_,(.L_x_18 - _Z29compute_coupling_ocean_kernelPfPKfS1_S1_S1_iPKiS1_)
        .other          _Z29compute_coupling_ocean_kernelPfPKfS1_S1_S1_iPKiS1_,@"STO_CUDA_ENTRY STV_DEFAULT"
_Z29compute_coupling_ocean_kernelPfPKfS1_S1_S1_iPKiS1_:
.text._Z29compute_coupling_ocean_kernelPfPKfS1_S1_S1_iPKiS1_:
[----:B------:R-:W-:Y:S01]  /*0000*/  LDC R1, c[0x0][0x37c] ;  /* 0x0000df00ff017b82 */ /* 0x000fe20000000800 */
[----:B------:R-:W0:Y:S01]  /*0010*/  S2R R0, SR_TID.Y ;  /* 0x0000000000007919 */ /* 0x000e220000002200 */
[----:B------:R-:W1:Y:S06]  /*0020*/  LDCU UR5, c[0x0][0x360] ;  /* 0x00006c00ff0577ac */ /* 0x000e6c0008000800 */
[----:B------:R-:W2:Y:S01]  /*0030*/  LDC R5, c[0x0][0x370] ;  /* 0x0000dc00ff057b82 */ /* 0x000ea20000000800 */
[----:B------:R-:W1:Y:S01]  /*0040*/  S2R R3, SR_TID.X ;  /* 0x0000000000037919 */ /* 0x000e620000002100 */
[----:B------:R-:W3:Y:S06]  /*0050*/  LDCU UR7, c[0x0][0x3a8] ;  /* 0x00007500ff0777ac */ /* 0x000eec0008000800 */
[----:B------:R-:W0:Y:S08]  /*0060*/  S2UR UR6, SR_CTAID.Y ;  /* 0x00000000000679c3 */ /* 0x000e300000002600 */
[----:B------:R-:W0:Y:S08]  /*0070*/  LDC R7, c[0x0][0x364] ;  /* 0x0000d900ff077b82 */ /* 0x000e300000000800 */
[----:B------:R-:W2:Y:S01]  /*0080*/  S2UR UR4, SR_CTAID.X ;  /* 0x00000000000479c3 */ /* 0x000ea20000002500 */
[----:B0-----:R-:W-:-:S04]  /*0090*/  IMAD R0, R7, UR6, R0 ;  /* 0x0000000607007c24 */ /* 0x001fc8000f8e0200 */
[----:B--2---:R-:W-:-:S04]  /*00a0*/  IMAD R0, R0, R5, UR4 ;  /* 0x0000000400007e24 */ /* 0x004fc8000f8e0205 */
[----:B-1----:R-:W-:-:S05]  /*00b0*/  IMAD R10, R0, UR5, R3 ;  /* 0x00000005000a7c24 */ /* 0x002fca000f8e0203 */
[----:B---3--:R-:W-:-:S13]  /*00c0*/  ISETP.GE.AND P0, PT, R10, UR7, PT ;  /* 0x000000070a007c0c */ /* 0x008fda000bf06270 */
[----:B------:R-:W-:Y:S05]  /*00d0*/  @P0 EXIT ;  /* 0x000000000000094d */ /* 0x000fea0003800000 */
[----:B------:R-:W0:Y:S01]  /*00e0*/  LDC.64 R2, c[0x0][0x3b0] ;  /* 0x0000ec00ff027b82 */ /* 0x000e220000000a00 */
[----:B------:R-:W1:Y:S07]  /*00f0*/  LDCU.64 UR4, c[0x0][0x358] ;  /* 0x00006b00ff0477ac */ /* 0x000e6e0008000a00 */
[----:B------:R-:W2:Y:S08]  /*0100*/  LDC.64 R16, c[0x0][0x388] ;  /* 0x0000e200ff107b82 */ /* 0x000eb00000000a00 */
[----:B------:R-:W3:Y:S01]  /*0110*/  LDC.64 R12, c[0x0][0x3b8] ;  /* 0x0000ee00ff0c7b82 */ /* 0x000ee20000000a00 */
[----:B0-----:R-:W-:-:S07]  /*0120*/  IMAD.WIDE R2, R10, 0x4, R2 ;  /* 0x000000040a027825 */ /* 0x001fce00078e0202 */
[----:B------:R-:W0:Y:S01]  /*0130*/  LDC.64 R4, c[0x0][0x380] ;  /* 0x0000e000ff047b82 */ /* 0x000e220000000a00 */
[----:B-1----:R-:W2:Y:S01]  /*0140*/  LDG.E R15, desc[UR4][R2.64] ;  /* 0x00000004020f7981 */ /* 0x002ea2000c1e1900 */
[----:B------:R-:W-:Y:S02]  /*0150*/  HFMA2 R0, -RZ, RZ, 0, 1.78813934326171875e-07 ;  /* 0x00000003ff007431 */ /* 0x000fe400000001ff */
[----:B------:R-:W-:-:S04]  /*0160*/  IMAD R7, R10, 0x3, RZ ;  /* 0x000000030a077824 */ /* 0x000fc800078e02ff */
[----:B---3--:R-:W-:-:S05]  /*0170*/  IMAD.WIDE R12, R7, 0x4, R12 ;  /* 0x00000004070c7825 */ /* 0x008fca00078e020c */
[----:B------:R1:W5:Y:S04]  /*0180*/  LDG.E R7, desc[UR4][R12.64+0x4] ;  /* 0x000004040c077981 */ /* 0x000368000c1e1900 */
[----:B------:R1:W5:Y:S01]  /*0190*/  LDG.E R6, desc[UR4][R12.64+0x8] ;  /* 0x000008040c067981 */ /* 0x000362000c1e1900 */
[----:B--2---:R-:W-:-:S05]  /*01a0*/  IMAD.WIDE R16, R15, 0x4, R16 ;  /* 0x000000040f107825 */ /* 0x004fca00078e0210 */
[----:B------:R-:W2:Y:S01]  /*01b0*/  LDG.E R11, desc[UR4][R16.64+-0x4] ;  /* 0xfffffc04100b7981 */ /* 0x000ea2000c1e1900 */
[----:B------:R-:W-:-:S04]  /*01c0*/  IMAD R9, R15, R0, -0x3 ;  /* 0xfffffffd0f097424 */ /* 0x000fc800078e0200 */
[----:B0-----:R-:W-:Y:S02]  /*01d0*/  IMAD.WIDE R4, R9, 0x4, R4 ;  /* 0x0000000409047825 */ /* 0x001fe400078e0204 */
[----:B------:R-:W3:Y:S04]  /*01e0*/  LDG.E R9, desc[UR4][R12.64] ;  /* 0x000000040c097981 */ /* 0x000ee8000c1e1900 */
[----:B------:R-:W3:Y:S01]  /*01f0*/  LDG.E R8, desc[UR4][R4.64] ;  /* 0x0000000404087981 */ /* 0x000ee2000c1e1900 */
[----:B------:R-:W-:Y:S01]  /*0200*/  BSSY.RECONVERGENT B0, `(.L_x_0) ;  /* 0x000000e000007945 */ /* 0x000fe20003800200 */
[----:B--2---:R-:W0:Y:S01]  /*0210*/  MUFU.RCP R2, R11 ;  /* 0x0000000b00027308 */ /* 0x004e220000001000 */
[----:B---3--:R-:W-:-:S07]  /*0220*/  FMUL R0, R9, R8 ;  /* 0x0000000809007220 */ /* 0x008fce0000400000 */
[----:B------:R-:W2:Y:S01]  /*0230*/  FCHK P0, R0, R11 ;  /* 0x0000000b00007302 */ /* 0x000ea20000000000 */
[----:B0-----:R-:W-:-:S04]  /*0240*/  FFMA R3, -R11, R2, 1 ;  /* 0x3f8000000b037423 */ /* 0x001fc80000000102 */
[----:B------:R-:W-:-:S04]  /*0250*/  FFMA R3, R2, R3, R2 ;  /* 0x0000000302037223 */ /* 0x000fc80000000002 */
[----:B------:R-:W-:-:S04]  /*0260*/  FFMA R14, R0, R3, RZ ;  /* 0x00000003000e7223 */ /* 0x000fc800000000ff */
[----:B------:R-:W-:-:S04]  /*0270*/  FFMA R2, -R11, R14, R0 ;  /* 0x0000000e0b027223 */ /* 0x000fc80000000100 */
[----:B------:R-:W-:Y:S01]  /*0280*/  FFMA R14, R3, R2, R14 ;  /* 0x00000002030e7223 */ /* 0x000fe2000000000e */
[----:B-12---:R-:W-:Y:S06]  /*0290*/  @!P0 BRA `(.L_x_1) ;  /* 0x0000000000108947 */ /* 0x006fec0003800000 */
[----:B------:R-:W-:Y:S01]  /*02a0*/  IMAD.MOV.U32 R3, RZ, RZ, R11 ;  /* 0x000000ffff037224 */ /* 0x000fe200078e000b */
[----:B------:R-:W-:-:S07]  /*02b0*/  MOV R2, 0x2d0 ;  /* 0x000002d000027802 */ /* 0x000fce0000000f00 */
[----:B-----5:R-:W-:Y:S05]  /*02c0*/  CALL.REL.NOINC `($__internal_0_$__cuda_sm3x_div_rn_noftz_f32_slowpath) ;  /* 0x0000000000e87944 */ /* 0x020fea0003c00000 */
[----:B------:R-:W-:-:S07]  /*02d0*/  MOV R14, R0 ;  /* 0x00000000000e7202 */ /* 0x000fce0000000f00 */
.L_x_1:
[----:B------:R-:W-:Y:S05]  /*02e0*/  BSYNC.RECONVERGENT B0 ;  /* 0x0000000000007941 */ /* 0x000fea0003800200 */
.L_x_0:
[----:B------:R-:W0:Y:S01]  /*02f0*/  LDC.64 R2, c[0x0][0x390] ;  /* 0x0000e400ff027b82 */ /* 0x000e220000000a00 */
[----:B------:R-:W2:Y:S01]  /*0300*/  LDG.E R12, desc[UR4][R4.64+0x4] ;  /* 0x00000404040c7981 */ /* 0x000ea2000c1e1900 */
[----:B0-----:R-:W-:-:S05]  /*0310*/  IMAD.WIDE R2, R15, 0x4, R2 ;  /* 0x000000040f027825 */ /* 0x001fca00078e0202 */
[----:B------:R-:W3:Y:S01]  /*0320*/  LDG.E R13, desc[UR4][R2.64+-0x4] ;  /* 0xfffffc04020d7981 */ /* 0x000ee2000c1e1900 */
[----:B------:R-:W-:Y:S01]  /*0330*/  BSSY.RECONVERGENT B0, `(.L_x_2) ;  /* 0x000000e000007945 */ /* 0x000fe20003800200 */
[----:B--2--5:R-:W-:Y:S01]  /*0340*/  FMUL R0, R7, R12 ;  /* 0x0000000c07007220 */ /* 0x024fe20000400000 */
[----:B---3--:R-:W0:Y:S08]  /*0350*/  MUFU.RCP R16, R13 ;  /* 0x0000000d00107308 */ /* 0x008e300000001000 */
[----:B------:R-:W1:Y:S01]  /*0360*/  FCHK P0, R0, R13 ;  /* 0x0000000d00007302 */ /* 0x000e620000000000 */
[----:B0-----:R-:W-:-:S04]  /*0370*/  FFMA R17, -R13, R16, 1 ;  /* 0x3f8000000d117423 */ /* 0x001fc80000000110 */
[----:B------:R-:W-:-:S04]  /*0380*/  FFMA R17, R16, R17, R16 ;  /* 0x0000001110117223 */ /* 0x000fc80000000010 */
[----:B------:R-:W-:-:S04]  /*0390*/  FFMA R16, R0, R17, RZ ;  /* 0x0000001100107223 */ /* 0x000fc800000000ff */
[----:B------:R-:W-:-:S04]  /*03a0*/  FFMA R18, -R13, R16, R0 ;  /* 0x000000100d127223 */ /* 0x000fc80000000100 */
[----:B------:R-:W-:Y:S01]  /*03b0*/  FFMA R19, R17, R18, R16 ;  /* 0x0000001211137223 */ /* 0x000fe20000000010 */
[----:B-1----:R-:W-:Y:S06]  /*03c0*/  @!P0 BRA `(.L_x_3) ;  /* 0x0000000000108947 */ /* 0x002fec0003800000 */
[----:B------:R-:W-:Y:S01]  /*03d0*/  IMAD.MOV.U32 R3, RZ, RZ, R13 ;  /* 0x000000ffff037224 */ /* 0x000fe200078e000d */
[----:B------:R-:W-:-:S07]  /*03e0*/  MOV R2, 0x400 ;  /* 0x0000040000027802 */ /* 0x000fce0000000f00 */
[----:B------:R-:W-:Y:S05]  /*03f0*/  CALL.REL.NOINC `($__internal_0_$__cuda_sm3x_div_rn_noftz_f32_slowpath) ;  /* 0x00000000009c7944 */ /* 0x000fea0003c00000 */
[----:B------:R-:W-:-:S07]  /*0400*/  MOV R19, R0 ;  /* 0x0000000000137202 */ /* 0x000fce0000000f00 */
.L_x_3:
[----:B------:R-:W-:Y:S05]  /*0410*/  BSYNC.RECONVERGENT B0 ;  /* 0x0000000000007941 */ /* 0x000fea0003800200 */
.L_x_2:
[----:B------:R-:W0:Y:S02]  /*0420*/  LDC.64 R2, c[0x0][0x398] ;  /* 0x0000e600ff027b82 */ /* 0x000e240000000a00 */
[----:B0-----:R-:W-:Y:S02]  /*0430*/  IMAD.WIDE R2, R15, 0x4, R2 ;  /* 0x000000040f027825 */ /* 0x001fe400078e0202 */
[----:B------:R-:W2:Y:S04]  /*0440*/  LDG.E R15, desc[UR4][R4.64+0x8] ;  /* 0x00000804040f7981 */ /* 0x000ea8000c1e1900 */
[----:B------:R-:W3:Y:S01]  /*0450*/  LDG.E R17, desc[UR4][R2.64+-0x4] ;  /* 0xfffffc0402117981 */ /* 0x000ee2000c1e1900 */
[----:B------:R-:W-:Y:S01]  /*0460*/  BSSY.RECONVERGENT B0, `(.L_x_4) ;  /* 0x000000f000007945 */ /* 0x000fe20003800200 */
[----:B------:R-:W-:Y:S01]  /*0470*/  FADD R14, R19, R14 ;  /* 0x0000000e130e7221 */ /* 0x000fe20000000000 */
[----:B---3--:R-:W0:Y:S01]  /*0480*/  MUFU.RCP R16, R17 ;  /* 0x0000001100107308 */ /* 0x008e220000001000 */
[----:B--2---:R-:W-:-:S07]  /*0490*/  FMUL R0, R6, R15 ;  /* 0x0000000f06007220 */ /* 0x004fce0000400000 */
        /* <DEDUP_REMOVED lines=11> */
.L_x_5:
[----:B------:R-:W-:Y:S05]  /*0550*/  BSYNC.RECONVERGENT B0 ;  /* 0x0000000000007941 */ /* 0x000fea0003800200 */
.L_x_4:
[----:B------:R-:W0:Y:S02]  /*0560*/  LDC.64 R2, c[0x0][0x3a0] ;  /* 0x0000e800ff027b82 */ /* 0x000e240000000a00 */
[----:B0-----:R-:W-:-:S06]  /*0570*/  IMAD.WIDE R2, R10, 0x4, R2 ;  /* 0x000000040a027825 */ /* 0x001fcc00078e0202 */
[----:B------:R-:W2:Y:S01]  /*0580*/  LDG.E R2, desc[UR4][R2.64] ;  /* 0x0000000402027981 */ /* 0x000ea2000c1e1900 */
[----:B------:R-:W-:Y:S01]  /*0590*/  FADD R14, R14, R21 ;  /* 0x000000150e0e7221 */ /* 0x000fe20000000000 */
[--C-:B--2---:R-:W-:Y:S01]  /*05a0*/  FADD R11, -R11, R2.reuse ;  /* 0x000000020b0b7221 */ /* 0x104fe20000000100 */
[--C-:B------:R-:W-:Y:S01]  /*05b0*/  FADD R13, -R13, R2.reuse ;  /* 0x000000020d0d7221 */ /* 0x100fe20000000100 */
[----:B------:R-:W-:Y:S02]  /*05c0*/  FADD R17, -R17, R2 ;  /* 0x0000000211117221 */ /* 0x000fe40000000100 */
[C---:B------:R-:W-:Y:S01]  /*05d0*/  FMUL R11, R14.reuse, R11 ;  /* 0x0000000b0e0b7220 */ /* 0x040fe20000400000 */
[C---:B------:R-:W-:Y:S01]  /*05e0*/  FMUL R13, R14.reuse, R13 ;  /* 0x0000000d0e0d7220 */ /* 0x040fe20000400000 */
[----:B------:R-:W-:Y:S02]  /*05f0*/  FMUL R17, R14, R17 ;  /* 0x000000110e117220 */ /* 0x000fe40000400000 */
[----:B------:R-:W-:Y:S01]  /*0600*/  FFMA R11, R9, R11, R8 ;  /* 0x0000000b090b7223 */ /* 0x000fe20000000008 */
[----:B------:R-:W-:Y:S01]  /*0610*/  FFMA R13, R7, R13, R12 ;  /* 0x0000000d070d7223 */ /* 0x000fe2000000000c */
[----:B------:R-:W-:-:S03]  /*0620*/  FFMA R17, R6, R17, R15 ;  /* 0x0000001106117223 */ /* 0x000fc6000000000f */
[----:B------:R-:W-:Y:S04]  /*0630*/  STG.E desc[UR4][R4.64], R11 ;  /* 0x0000000b04007986 */ /* 0x000fe8000c101904 */
[----:B------:R-:W-:Y:S04]  /*0640*/  STG.E desc[UR4][R4.64+0x4], R13 ;  /* 0x0000040d04007986 */ /* 0x000fe8000c101904 */
[----:B------:R-:W-:Y:S01]  /*0650*/  STG.E desc[UR4][R4.64+0x8], R17 ;  /* 0x0000081104007986 */ /* 0x000fe2000c101904 */
[----:B------:R-:W-:Y:S05]  /*0660*/  EXIT ;  /* 0x000000000000794d */ /* 0x000fea0003800000 */
        .weak           $__internal_0_$__cuda_sm3x_div_rn_noftz_f32_slowpath
        .type           $__internal_0_$__cuda_sm3x_div_rn_noftz_f32_slowpath,@function
        .size           $__internal_0_$__cuda_sm3x_div_rn_noftz_f32_slowpath,(.L_x_18 - $__internal_0_$__cuda_sm3x_div_rn_noftz_f32_slowpath)
$__internal_0_$__cuda_sm3x_div_rn_noftz_f32_slowpath:
[----:B------:R-:W-:Y:S01]  /*0670*/  SHF.R.U32.HI R16, RZ, 0x17, R3 ;  /* 0x00000017ff107819 */ /* 0x000fe20000011603 */
[----:B------:R-:W-:Y:S01]  /*0680*/  BSSY.RECONVERGENT B1, `(.L_x_6) ;  /* 0x0000062000017945 */ /* 0x000fe20003800200 */
[----:B------:R-:W-:Y:S02]  /*0690*/  SHF.R.U32.HI R18, RZ, 0x17, R0 ;  /* 0x00000017ff127819 */ /* 0x000fe40000011600 */
[----:B------:R-:W-:Y:S02]  /*06a0*/  LOP3.LUT R16, R16, 0xff, RZ, 0xc0, !PT ;  /* 0x000000ff10107812 */ /* 0x000fe400078ec0ff */
[----:B------:R-:W-:-:S03]  /*06b0*/  LOP3.LUT R23, R18, 0xff, RZ, 0xc0, !PT ;  /* 0x000000ff12177812 */ /* 0x000fc600078ec0ff */
[----:B------:R-:W-:Y:S01]  /*06c0*/  VIADD R20, R16, 0xffffffff ;  /* 0xffffffff10147836 */ /* 0x000fe20000000000 */
[----:B------:R-:W-:-:S04]  /*06d0*/  IADD3 R19, PT, PT, R23, -0x1, RZ ;  /* 0xffffffff17137810 */ /* 0x000fc80007ffe0ff */
[----:B------:R-:W-:-:S04]  /*06e0*/  ISETP.GT.U32.AND P0, PT, R20, 0xfd, PT ;  /* 0x000000fd1400780c */ /* 0x000fc80003f04070 */
[----:B------:R-:W-:-:S13]  /*06f0*/  ISETP.GT.U32.OR P0, PT, R19, 0xfd, P0 ;  /* 0x000000fd1300780c */ /* 0x000fda0000704470 */
[----:B------:R-:W-:Y:S01]  /*0700*/  @!P0 IMAD.MOV.U32 R18, RZ, RZ, RZ ;  /* 0x000000ffff128224 */ /* 0x000fe200078e00ff */
[----:B------:R-:W-:Y:S06]  /*0710*/  @!P0 BRA `(.L_x_7) ;  /* 0x00000000005c8947 */ /* 0x000fec0003800000 */
[----:B------:R-:W-:Y:S02]  /*0720*/  FSETP.GTU.FTZ.AND P0, PT, |R0|, +INF , PT ;  /* 0x7f8000000000780b */ /* 0x000fe40003f1c200 */
[----:B------:R-:W-:-:S04]  /*0730*/  FSETP.GTU.FTZ.AND P1, PT, |R3|, +INF , PT ;  /* 0x7f8000000300780b */ /* 0x000fc80003f3c200 */
[----:B------:R-:W-:-:S13]  /*0740*/  PLOP3.LUT P0, PT, P0, P1, PT, 0xf8, 0x8f ;  /* 0x00000000008f781c */ /* 0x000fda0000703f70 */
[----:B------:R-:W-:Y:S05]  /*0750*/  @P0 BRA `(.L_x_8) ;  /* 0x00000004004c0947 */ /* 0x000fea0003800000 */
[----:B------:R-:W-:-:S13]  /*0760*/  LOP3.LUT P0, RZ, R3, 0x7fffffff, R0, 0xc8, !PT ;  /* 0x7fffffff03ff7812 */ /* 0x000fda000780c800 */
[----:B------:R-:W-:Y:S05]  /*0770*/  @!P0 BRA `(.L_x_9) ;  /* 0x00000004003c8947 */ /* 0x000fea0003800000 */
[C---:B------:R-:W-:Y:S02]  /*0780*/  FSETP.NEU.FTZ.AND P2, PT, |R0|.reuse, +INF , PT ;  /* 0x7f8000000000780b */ /* 0x040fe40003f5d200 */
[----:B------:R-:W-:Y:S02]  /*0790*/  FSETP.NEU.FTZ.AND P1, PT, |R3|, +INF , PT ;  /* 0x7f8000000300780b */ /* 0x000fe40003f3d200 */
[----:B------:R-:W-:-:S11]  /*07a0*/  FSETP.NEU.FTZ.AND P0, PT, |R0|, +INF , PT ;  /* 0x7f8000000000780b */ /* 0x000fd60003f1d200 */
[----:B------:R-:W-:Y:S05]  /*07b0*/  @!P1 BRA !P2, `(.L_x_9) ;  /* 0x00000004002c9947 */ /* 0x000fea0005000000 */
[----:B------:R-:W-:-:S04]  /*07c0*/  LOP3.LUT P2, RZ, R0, 0x7fffffff, RZ, 0xc0, !PT ;  /* 0x7fffffff00ff7812 */ /* 0x000fc8000784c0ff */
[----:B------:R-:W-:-:S13]  /*07d0*/  PLOP3.LUT P1, PT, P1, P2, PT, 0x2f, 0xf2 ;  /* 0x0000000000f2781c */ /* 0x000fda0000f24577 */
[----:B------:R-:W-:Y:S05]  /*07e0*/  @P1 BRA `(.L_x_10) ;  /* 0x0000000400181947 */ /* 0x000fea0003800000 */
[----:B------:R-:W-:-:S04]  /*07f0*/  LOP3.LUT P1, RZ, R3, 0x7fffffff, RZ, 0xc0, !PT ;  /* 0x7fffffff03ff7812 */ /* 0x000fc8000782c0ff */
[----:B------:R-:W-:-:S13]  /*0800*/  PLOP3.LUT P0, PT, P0, P1, PT, 0x2f, 0xf2 ;  /* 0x0000000000f2781c */ /* 0x000fda0000702577 */
[----:B------:R-:W-:Y:S05]  /*0810*/  @P0 BRA `(.L_x_11) ;  /* 0x0000000400000947 */ /* 0x000fea0003800000 */
[----:B------:R-:W-:Y:S02]  /*0820*/  ISETP.GE.AND P0, PT, R19, RZ, PT ;  /* 0x000000ff1300720c */ /* 0x000fe40003f06270 */
[----:B------:R-:W-:-:S11]  /*0830*/  ISETP.GE.AND P1, PT, R20, RZ, PT ;  /* 0x000000ff1400720c */ /* 0x000fd60003f26270 */
[----:B------:R-:W-:Y:S01]  /*0840*/  @P0 MOV R18, RZ ;  /* 0x000000ff00120202 */ /* 0x000fe20000000f00 */
[----:B------:R-:W-:Y:S02]  /*0850*/  @!P0 IMAD.MOV.U32 R18, RZ, RZ, -0x40 ;  /* 0xffffffc0ff128424 */ /* 0x000fe400078e00ff */
[----:B------:R-:W-:Y:S01]  /*0860*/  @!P0 FFMA R0, R0, 1.84467440737095516160e+19, RZ ;  /* 0x5f80000000008823 */ /* 0x000fe200000000ff */
[----:B------:R-:W-:Y:S02]  /*0870*/  @!P1 FFMA R3, R3, 1.84467440737095516160e+19, RZ ;  /* 0x5f80000003039823 */ /* 0x000fe400000000ff */
[----:B------:R-:W-:-:S07]  /*0880*/  @!P1 IADD3 R18, PT, PT, R18, 0x40, RZ ;  /* 0x0000004012129810 */ /* 0x000fce0007ffe0ff */
.L_x_7:
[----:B------:R-:W-:Y:S01]  /*0890*/  LEA R20, R16, 0xc0800000, 0x17 ;  /* 0xc080000010147811 */ /* 0x000fe200078eb8ff */
[----:B------:R-:W-:Y:S03]  /*08a0*/  BSSY.RECONVERGENT B2, `(.L_x_12) ;  /* 0x0000036000027945 */ /* 0x000fe60003800200 */
[----:B------:R-:W-:Y:S01]  /*08b0*/  IADD3 R22, PT, PT, -R20, R3, RZ ;  /* 0x0000000314167210 */ /* 0x000fe20007ffe1ff */
[----:B------:R-:W-:-:S03]  /*08c0*/  VIADD R3, R23, 0xffffff81 ;  /* 0xffffff8117037836 */ /* 0x000fc60000000000 */
[----:B------:R-:W0:Y:S01]  /*08d0*/  MUFU.RCP R19, R22 ;  /* 0x0000001600137308 */ /* 0x000e220000001000 */
[----:B------:R-:W-:Y:S01]  /*08e0*/  FADD.FTZ R21, -R22, -RZ ;  /* 0x800000ff16157221 */ /* 0x000fe20000010100 */
[----:B------:R-:W-:-:S03]  /*08f0*/  IMAD R0, R3, -0x800000, R0 ;  /* 0xff80000003007824 */ /* 0x000fc600078e0200 */
[----:B0-----:R-:W-:-:S04]  /*0900*/  FFMA R20, R19, R21, 1 ;  /* 0x3f80000013147423 */ /* 0x001fc80000000015 */
[----:B------:R-:W-:-:S04]  /*0910*/  FFMA R19, R19, R20, R19 ;  /* 0x0000001413137223 */ /* 0x000fc80000000013 */
[----:B------:R-:W-:-:S04]  /*0920*/  FFMA R20, R0, R19, RZ ;  /* 0x0000001300147223 */ /* 0x000fc800000000ff */
[----:B------:R-:W-:-:S04]  /*0930*/  FFMA R23, R21, R20, R0 ;  /* 0x0000001415177223 */ /* 0x000fc80000000000 */
[----:B------:R-:W-:Y:S01]  /*0940*/  FFMA R20, R19, R23, R20 ;  /* 0x0000001713147223 */ /* 0x000fe20000000014 */
[----:B------:R-:W-:-:S03]  /*0950*/  IADD3 R23, PT, PT, R3, 0x7f, -R16 ;  /* 0x0000007f03177810 */ /* 0x000fc60007ffe810 */
[----:B------:R-:W-:Y:S01]  /*0960*/  FFMA R21, R21, R20, R0 ;  /* 0x0000001415157223 */ /* 0x000fe20000000000 */
[----:B------:R-:W-:-:S03]  /*0970*/  IADD3 R23, PT, PT, R23, R18, RZ ;  /* 0x0000001217177210 */ /* 0x000fc60007ffe0ff */
[----:B------:R-:W-:-:S05]  /*0980*/  FFMA R0, R19, R21, R20 ;  /* 0x0000001513007223 */ /* 0x000fca0000000014 */
[----:B------:R-:W-:-:S04]  /*0990*/  SHF.R.U32.HI R3, RZ, 0x17, R0 ;  /* 0x00000017ff037819 */ /* 0x000fc80000011600 */
[----:B------:R-:W-:-:S04]  /*09a0*/  LOP3.LUT R3, R3, 0xff, RZ, 0xc0, !PT ;  /* 0x000000ff03037812 */ /* 0x000fc800078ec0ff */
[----:B------:R-:W-:-:S05]  /*09b0*/  IADD3 R18, PT, PT, R3, R23, RZ ;  /* 0x0000001703127210 */ /* 0x000fca0007ffe0ff */
[----:B------:R-:W-:-:S05]  /*09c0*/  VIADD R3, R18, 0xffffffff ;  /* 0xffffffff12037836 */ /* 0x000fca0000000000 */
[----:B------:R-:W-:-:S13]  /*09d0*/  ISETP.GE.U32.AND P0, PT, R3, 0xfe, PT ;  /* 0x000000fe0300780c */ /* 0x000fda0003f06070 */
[----:B------:R-:W-:Y:S05]  /*09e0*/  @!P0 BRA `(.L_x_13) ;  /* 0x0000000000808947 */ /* 0x000fea0003800000 */
[----:B------:R-:W-:-:S13]  /*09f0*/  ISETP.GT.AND P0, PT, R18, 0xfe, PT ;  /* 0x000000fe1200780c */ /* 0x000fda0003f04270 */
[----:B------:R-:W-:Y:S05]  /*0a00*/  @P0 BRA `(.L_x_14) ;  /* 0x00000000006c0947 */ /* 0x000fea0003800000 */
[----:B------:R-:W-:-:S13]  /*0a10*/  ISETP.GE.AND P0, PT, R18, 0x1, PT ;  /* 0x000000011200780c */ /* 0x000fda0003f06270 */
[----:B------:R-:W-:Y:S05]  /*0a20*/  @P0 BRA `(.L_x_15) ;  /* 0x0000000000740947 */ /* 0x000fea0003800000 */
[----:B------:R-:W-:Y:S02]  /*0a30*/  ISETP.GE.AND P0, PT, R18, -0x18, PT ;  /* 0xffffffe81200780c */ /* 0x000fe40003f06270 */
[----:B------:R-:W-:-:S11]  /*0a40*/  LOP3.LUT R0, R0, 0x80000000, RZ, 0xc0, !PT ;  /* 0x8000000000007812 */ /* 0x000fd600078ec0ff */
[----:B------:R-:W-:Y:S05]  /*0a50*/  @!P0 BRA `(.L_x_15) ;  /* 0x0000000000688947 */ /* 0x000fea0003800000 */
[-CC-:B------:R-:W-:Y:S01]  /*0a60*/  FFMA.RZ R3, R19, R21.reuse, R20.reuse ;  /* 0x0000001513037223 */ /* 0x180fe2000000c014 */
[C---:B------:R-:W-:Y:S02]  /*0a70*/  ISETP.NE.AND P2, PT, R18.reuse, RZ, PT ;  /* 0x000000ff1200720c */ /* 0x040fe40003f45270 */
[C---:B------:R-:W-:Y:S02]  /*0a80*/  ISETP.NE.AND P1, PT, R18.reuse, RZ, PT ;  /* 0x000000ff1200720c */ /* 0x040fe40003f25270 */
[----:B------:R-:W-:Y:S01]  /*0a90*/  LOP3.LUT R16, R3, 0x7fffff, RZ, 0xc0, !PT ;  /* 0x007fffff03107812 */ /* 0x000fe200078ec0ff */
[CCC-:B------:R-:W-:Y:S01]  /*0aa0*/  FFMA.RP R3, R19.reuse, R21.reuse, R20.reuse ;  /* 0x0000001513037223 */ /* 0x1c0fe20000008014 */
[----:B------:R-:W-:Y:S01]  /*0ab0*/  FFMA.RM R20, R19, R21, R20 ;  /* 0x0000001513147223 */ /* 0x000fe20000004014 */
[----:B------:R-:W-:Y:S02]  /*0ac0*/  IADD3 R19, PT, PT, R18, 0x20, RZ ;  /* 0x0000002012137810 */ /* 0x000fe40007ffe0ff */
[----:B------:R-:W-:-:S02]  /*0ad0*/  LOP3.LUT R16, R16, 0x800000, RZ, 0xfc, !PT ;  /* 0x0080000010107812 */ /* 0x000fc400078efcff */
[----:B------:R-:W-:Y:S02]  /*0ae0*/  IADD3 R18, PT, PT, -R18, RZ, RZ ;  /* 0x000000ff12127210 */ /* 0x000fe40007ffe1ff */
[----:B------:R-:W-:Y:S02]  /*0af0*/  SHF.L.U32 R19, R16, R19, RZ ;  /* 0x0000001310137219 */ /* 0x000fe400000006ff */
[----:B------:R-:W-:Y:S02]  /*0b00*/  FSETP.NEU.FTZ.AND P0, PT, R3, R20, PT ;  /* 0x000000140300720b */ /* 0x000fe40003f1d000 */
[----:B------:R-:W-:Y:S02]  /*0b10*/  SEL R3, R18, RZ, P2 ;  /* 0x000000ff12037207 */ /* 0x000fe40001000000 */
[----:B------:R-:W-:Y:S02]  /*0b20*/  ISETP.NE.AND P1, PT, R19, RZ, P1 ;  /* 0x000000ff1300720c */ /* 0x000fe40000f25270 */
[----:B------:R-:W-:-:S02]  /*0b30*/  SHF.R.U32.HI R3, RZ, R3, R16 ;  /* 0x00000003ff037219 */ /* 0x000fc40000011610 */
[----:B------:R-:W-:Y:S02]  /*0b40*/  PLOP3.LUT P0, PT, P0, P1, PT, 0xf8, 0x8f ;  /* 0x00000000008f781c */ /* 0x000fe40000703f70 */
[----:B------:R-:W-:Y:S02]  /*0b50*/  SHF.R.U32.HI R19, RZ, 0x1, R3 ;  /* 0x00000001ff137819 */ /* 0x000fe40000011603 */
[----:B------:R-:W-:-:S04]  /*0b60*/  SEL R16, RZ, 0x1, !P0 ;  /* 0x00000001ff107807 */ /* 0x000fc80004000000 */
[----:B------:R-:W-:-:S04]  /*0b70*/  LOP3.LUT R16, R16, 0x1, R19, 0xf8, !PT ;  /* 0x0000000110107812 */ /* 0x000fc800078ef813 */
[----:B------:R-:W-:-:S05]  /*0b80*/  LOP3.LUT R16, R16, R3, RZ, 0xc0, !PT ;  /* 0x0000000310107212 */ /* 0x000fca00078ec0ff */
[----:B------:R-:W-:-:S05]  /*0b90*/  IMAD.IADD R19, R19, 0x1, R16 ;  /* 0x0000000113137824 */ /* 0x000fca00078e0210 */
[----:B------:R-:W-:Y:S01]  /*0ba0*/  LOP3.LUT R0, R19, R0, RZ, 0xfc, !PT ;  /* 0x0000000013007212 */ /* 0x000fe200078efcff */
[----:B------:R-:W-:Y:S06]  /*0bb0*/  BRA `(.L_x_15) ;  /* 0x0000000000107947 */ /* 0x000fec0003800000 */
.L_x_14:
[----:B------:R-:W-:-:S04]  /*0bc0*/  LOP3.LUT R0, R0, 0x80000000, RZ, 0xc0, !PT ;  /* 0x8000000000007812 */ /* 0x000fc800078ec0ff */
[----:B------:R-:W-:Y:S01]  /*0bd0*/  LOP3.LUT R0, R0, 0x7f800000, RZ, 0xfc, !PT ;  /* 0x7f80000000007812 */ /* 0x000fe200078efcff */
[----:B------:R-:W-:Y:S06]  /*0be0*/  BRA `(.L_x_15) ;  /* 0x0000000000047947 */ /* 0x000fec0003800000 */
.L_x_13:
[----:B------:R-:W-:-:S07]  /*0bf0*/  LEA R0, R23, R0, 0x17 ;  /* 0x0000000017007211 */ /* 0x000fce00078eb8ff */
.L_x_15:
[----:B------:R-:W-:Y:S05]  /*0c00*/  BSYNC.RECONVERGENT B2 ;  /* 0x0000000000027941 */ /* 0x000fea0003800200 */
.L_x_12:
[----:B------:R-:W-:Y:S05]  /*0c10*/  BRA `(.L_x_16) ;  /* 0x0000000000207947 */ /* 0x000fea0003800000 */
.L_x_11:
[----:B------:R-:W-:-:S04]  /*0c20*/  LOP3.LUT R0, R3, 0x80000000, R0, 0x48, !PT ;  /* 0x8000000003007812 */ /* 0x000fc800078e4800 */
[----:B------:R-:W-:Y:S01]  /*0c30*/  LOP3.LUT R0, R0, 0x7f800000, RZ, 0xfc, !PT ;  /* 0x7f80000000007812 */ /* 0x000fe200078efcff */
[----:B------:R-:W-:Y:S06]  /*0c40*/  BRA `(.L_x_16) ;  /* 0x0000000000147947 */ /* 0x000fec0003800000 */
.L_x_10:
[----:B------:R-:W-:Y:S01]  /*0c50*/  LOP3.LUT R0, R3, 0x80000000, R0, 0x48, !PT ;  /* 0x8000000003007812 */ /* 0x000fe200078e4800 */
[----:B------:R-:W-:Y:S06]  /*0c60*/  BRA `(.L_x_16) ;  /* 0x00000000000c7947 */ /* 0x000fec0003800000 */
.L_x_9:
[----:B------:R-:W0:Y:S01]  /*0c70*/  MUFU.RSQ R0, -QNAN ;  /* 0xffc0000000007908 */ /* 0x000e220000001400 */
[----:B------:R-:W-:Y:S05]  /*0c80*/  BRA `(.L_x_16) ;  /* 0x0000000000047947 */ /* 0x000fea0003800000 */
.L_x_8:
[----:B------:R-:W-:-:S07]  /*0c90*/  FADD.FTZ R0, R0, R3 ;  /* 0x0000000300007221 */ /* 0x000fce0000010000 */
.L_x_16:
[----:B------:R-:W-:Y:S05]  /*0ca0*/  BSYNC.RECONVERGENT B1 ;  /* 0x0000000000017941 */ /* 0x000fea0003800200 */
.L_x_6:
[----:B------:R-:W-:-:S04]  /*0cb0*/  HFMA2 R3, -RZ, RZ, 0, 0 ;  /* 0x00000000ff037431 */ /* 0x000fc800000001ff */
[----:B0-----:R-:W-:Y:S05]  /*0cc0*/  RET.REL.NODEC R2 `(_Z29compute_coupling_ocean_kernelPfPKfS1_S1_S1_iPKiS1_) ;  /* 0xfffffff002cc7950 */ /* 0x001fea0003c3ffff */
.L_x_17:
[----:B------:R-:W-:-:S00]  /*0cd0*/  BRA `(.L_x_17) ;  /* 0xfffffffc00fc7947 */ /* 0x000fc0000383ffff */
[----:B------:R-:W-:-:S00]  /*0ce0*/  NOP ;  /* 0x0000000000007918 */ /* 0x000fc00000000000 */
        /* <DEDUP_REMOVED lines=9> */
.L_x_18:


//--------------------- .nv.shared.reserved.0     --------------------------
	.section	.nv.shared.reserved.0,"aw",@nobits
	.weak		__nv_reservedSMEM_offset_0_alias
	.size		__nv_reservedSMEM_offset_0_alias, 0, 64
	.other		__nv_reservedSMEM_offset_0_alias,@"STO_CUDA_RESERVED_SHARED STV_DEFAULT"
__nv_reservedSMEM_offset_0_alias:
	.zero		0
	.zero		64


//--------------------- .nv.constant0._Z29compute_coupling_ocean_kernelPfPKfS1_S1_S1_iPKiS1_ --------------------------
	.section	.nv.constant0._Z29compute_coupling_ocean_kernelPfPKfS1_S1_S1_iPKiS1_,"a",@progbits
	.sectionflags	@""
	.align	4
.nv.constant0._Z29compute_coupling_ocean_kernelPfPKfS1_S1_S1_iPKiS1_:
	.zero		960


//--------------------- SYMBOLS --------------------------

	.type		.nv.reservedSmem.offset0,@object
	.size		.nv.reservedSmem.offset0,0x4
